//
// Generated by NVIDIA NVVM Compiler
//
// Compiler Build ID: CL-36424714
// Cuda compilation tools, release 13.0, V13.0.88
// Based on NVVM 20.0.0
//

.version 9.0
.target sm_100
.address_size 64

	// .globl	_Z9reductionPfS_
.extern .shared .align 16 .b8 intermedio[];

.visible .entry _Z9reductionPfS_(
	.param .u64 .ptr .align 1 _Z9reductionPfS__param_0,
	.param .u64 .ptr .align 1 _Z9reductionPfS__param_1
)
{
	.reg .pred 	%p<5>;
	.reg .b32 	%r<16>;
	.reg .b32 	%f<8>;
	.reg .b64 	%rd<11>;

	ld.param.u64 	%rd2, [_Z9reductionPfS__param_0];
	ld.param.u64 	%rd1, [_Z9reductionPfS__param_1];
	cvta.to.global.u64 	%rd3, %rd2;
	mov.u32 	%r1, %ctaid.x;
	mov.u32 	%r15, %ntid.x;
	mul.lo.s32 	%r7, %r15, %r1;
	shl.b32 	%r8, %r7, 1;
	mov.u32 	%r3, %tid.x;
	add.s32 	%r9, %r8, %r3;
	mul.wide.u32 	%rd4, %r9, 4;
	add.s64 	%rd5, %rd3, %rd4;
	ld.global.f32 	%f1, [%rd5];
	add.s32 	%r10, %r9, %r15;
	mul.wide.u32 	%rd6, %r10, 4;
	add.s64 	%rd7, %rd3, %rd6;
	ld.global.f32 	%f2, [%rd7];
	add.f32 	%f3, %f1, %f2;
	shl.b32 	%r11, %r3, 2;
	mov.u32 	%r12, intermedio;
	add.s32 	%r4, %r12, %r11;
	st.shared.f32 	[%r4], %f3;
	bar.sync 	0;
	setp.lt.u32 	%p1, %r15, 2;
	@%p1 bra 	$L__BB0_4;
$L__BB0_1:
	shr.u32 	%r6, %r15, 1;
	setp.ge.u32 	%p2, %r3, %r6;
	@%p2 bra 	$L__BB0_3;
	shl.b32 	%r13, %r6, 2;
	add.s32 	%r14, %r4, %r13;
	ld.shared.f32 	%f4, [%r14];
	ld.shared.f32 	%f5, [%r4];
	add.f32 	%f6, %f4, %f5;
	st.shared.f32 	[%r4], %f6;
$L__BB0_3:
	bar.sync 	0;
	setp.gt.u32 	%p3, %r15, 3;
	mov.u32 	%r15, %r6;
	@%p3 bra 	$L__BB0_1;
$L__BB0_4:
	bar.sync 	0;
	setp.ne.s32 	%p4, %r3, 0;
	@%p4 bra 	$L__BB0_6;
	ld.shared.f32 	%f7, [intermedio];
	cvta.to.global.u64 	%rd8, %rd1;
	mul.wide.u32 	%rd9, %r1, 4;
	add.s64 	%rd10, %rd8, %rd9;
	st.global.f32 	[%rd10], %f7;
$L__BB0_6:
	ret;

}


// ===== COMPILED SASS (sm_100) =====

	.target	sm_100

	.elftype	@"ET_EXEC"


//--------------------- .note.nv.tkinfo           --------------------------
	.section	.note.nv.tkinfo,"",@"SHT_NOTE"
	.sectionflags	@"SHF_NOTE_NV_TKINFO"
	.tkinfo
        /*0018*/ 	.word	0x00000002
        /*0030*/ 	.string	""
        /*0030*/ 	.string	"ptxas"
        /*0030*/ 	.string	"Cuda compilation tools, release 13.0, V13.0.88"
        /*0030*/ 	.string	"Build cuda_13.0.r13.0/compiler.36424714_0"
        /*0030*/ 	.string	"-arch sm_100 -m 64 "



//--------------------- .note.nv.cuinfo           --------------------------
	.section	.note.nv.cuinfo,"",@"SHT_NOTE"
	.sectionflags	@"SHF_NOTE_NV_CUINFO"
        /*0018*/ 	.short	0x0002
        /*001a*/ 	.short	0x0064
        /*001c*/ 	.short	0x0082
	.zero		2


//--------------------- .nv.info                  --------------------------
	.section	.nv.info,"",@"SHT_CUDA_INFO"
	.align	4


	//----- nvinfo : EIATTR_REGCOUNT
	.align		4
        /*0000*/ 	.byte	0x04, 0x2f
        /*0002*/ 	.short	(.L_1 - .L_0)
	.align		4
.L_0:
        /*0004*/ 	.word	index@(_Z9reductionPfS_)
        /*0008*/ 	.word	0x0000000e


	//----- nvinfo : EIATTR_FRAME_SIZE
	.align		4
.L_1:
        /*000c*/ 	.byte	0x04, 0x11
        /*000e*/ 	.short	(.L_3 - .L_2)
	.align		4
.L_2:
        /*0010*/ 	.word	index@(_Z9reductionPfS_)
        /*0014*/ 	.word	0x00000000


	//----- nvinfo : EIATTR_MIN_STACK_SIZE
	.align		4
.L_3:
        /*0018*/ 	.byte	0x04, 0x12
        /*001a*/ 	.short	(.L_5 - .L_4)
	.align		4
.L_4:
        /*001c*/ 	.word	index@(_Z9reductionPfS_)
        /*0020*/ 	.word	0x00000000
.L_5:


//--------------------- .nv.compat                --------------------------
	.section	.nv.compat,"",@"SHT_CUDA_COMPAT_INFO"
	.align	4
        /*0000*/ 	.byte	0x02, 0x09, 0x00, 0x00, 0x02, 0x02, 0x01, 0x00, 0x02, 0x05, 0x05, 0x00, 0x03, 0x07, 0x01, 0x01
        /*0010*/ 	.byte	0x02, 0x03, 0x00, 0x00, 0x02, 0x06, 0x01, 0x00, 0x04, 0x0b, 0x08, 0x00, 0x09, 0x00, 0x00, 0x00
        /*0020*/ 	.byte	0x00, 0x00, 0x00, 0x00


//--------------------- .nv.info._Z9reductionPfS_ --------------------------
	.section	.nv.info._Z9reductionPfS_,"",@"SHT_CUDA_INFO"
	.sectionflags	@""
	.align	4


	//----- nvinfo : EIATTR_CUDA_API_VERSION
	.align		4
        /*0000*/ 	.byte	0x04, 0x37
        /*0002*/ 	.short	(.L_7 - .L_6)
.L_6:
        /*0004*/ 	.word	0x00000082


	//----- nvinfo : EIATTR_KPARAM_INFO
	.align		4
.L_7:
        /*0008*/ 	.byte	0x04, 0x17
        /*000a*/ 	.short	(.L_9 - .L_8)
.L_8:
        /*000c*/ 	.word	0x00000000
        /*0010*/ 	.short	0x0001
        /*0012*/ 	.short	0x0008
        /*0014*/ 	.byte	0x00, 0xf5, 0x21, 0x00


	//----- nvinfo : EIATTR_KPARAM_INFO
	.align		4
.L_9:
        /*0018*/ 	.byte	0x04, 0x17
        /*001a*/ 	.short	(.L_11 - .L_10)
.L_10:
        /*001c*/ 	.word	0x00000000
        /*0020*/ 	.short	0x0000
        /*0022*/ 	.short	0x0000
        /*0024*/ 	.byte	0x00, 0xf5, 0x21, 0x00


	//----- nvinfo : EIATTR_SPARSE_MMA_MASK
	.align		4
.L_11:
        /*0028*/ 	.byte	0x03, 0x50
        /*002a*/ 	.short	0x0000


	//----- nvinfo : EIATTR_MAXREG_COUNT
	.align		4
        /*002c*/ 	.byte	0x03, 0x1b
        /*002e*/ 	.short	0x00ff


	//----- nvinfo : EIATTR_NUM_BARRIERS
	.align		4
        /*0030*/ 	.byte	0x02, 0x4c
        /*0032*/ 	.byte	0x01
	.zero		1


	//----- nvinfo : EIATTR_MERCURY_ISA_VERSION
	.align		4
        /*0034*/ 	.byte	0x03, 0x5f
        /*0036*/ 	.short	0x0101


	//----- nvinfo : EIATTR_VRC_CTA_INIT_COUNT
	.align		4
        /*0038*/ 	.byte	0x02, 0x4a
	.zero		1
	.zero		1


	//----- nvinfo : EIATTR_EXIT_INSTR_OFFSETS
	.align		4
        /*003c*/ 	.byte	0x04, 0x1c
        /*003e*/ 	.short	(.L_13 - .L_12)


	//   ....[0]....
.L_12:
        /*0040*/ 	.word	0x00000240


	//   ....[1]....
        /*0044*/ 	.word	0x000002c0


	//----- nvinfo : EIATTR_CBANK_PARAM_SIZE
	.align		4
.L_13:
        /*0048*/ 	.byte	0x03, 0x19
        /*004a*/ 	.short	0x0010


	//----- nvinfo : EIATTR_PARAM_CBANK
	.align		4
        /*004c*/ 	.byte	0x04, 0x0a
        /*004e*/ 	.short	(.L_15 - .L_14)
	.align		4
.L_14:
        /*0050*/ 	.word	index@(.nv.constant0._Z9reductionPfS_)
        /*0054*/ 	.short	0x0380
        /*0056*/ 	.short	0x0010


	//----- nvinfo : EIATTR_SW_WAR
	.align		4
.L_15:
        /*0058*/ 	.byte	0x04, 0x36
        /*005a*/ 	.short	(.L_17 - .L_16)
.L_16:
        /*005c*/ 	.word	0x00000008
.L_17:


//--------------------- .nv.callgraph             --------------------------
	.section	.nv.callgraph,"",@"SHT_CUDA_CALLGRAPH"
	.align	4
	.sectionentsize	8
	.align		4
        /*0000*/ 	.word	0x00000000
	.align		4
        /*0004*/ 	.word	0xffffffff
	.align		4
        /*0008*/ 	.word	0x00000000
	.align		4
        /*000c*/ 	.word	0xfffffffe
	.align		4
        /*0010*/ 	.word	0x00000000
	.align		4
        /*0014*/ 	.word	0xfffffffd
	.align		4
        /*0018*/ 	.word	0x00000000
	.align		4
        /*001c*/ 	.word	0xfffffffc


//--------------------- .text._Z9reductionPfS_    --------------------------
	.section	.text._Z9reductionPfS_,"ax",@progbits
	.align	128
        .global         _Z9reductionPfS_
        .type           _Z9reductionPfS_,@function
        .size           _Z9reductionPfS_,(.L_x_3 - _Z9reductionPfS_)
        .other          _Z9reductionPfS_,@"STO_CUDA_ENTRY STV_DEFAULT"
_Z9reductionPfS_:
.text._Z9reductionPfS_:
[----:B------:R-:W-:Y:S01]  /*0000*/  LDC R1, c[0x0][0x37c] ;  /* 0x0000df00ff017b82 */ /* 0x000fe20000000800 */
[----:B------:R-:W0:Y:S01]  /*0010*/  S2R R9, SR_CTAID.X ;  /* 0x0000000000097919 */ /* 0x000e220000002500 */
[----:B------:R-:W0:Y:S06]  /*0020*/  LDCU UR8, c[0x0][0x360] ;  /* 0x00006c00ff0877ac */ /* 0x000e2c0008000800 */
[----:B------:R-:W1:Y:S01]  /*0030*/  LDC.64 R4, c[0x0][0x380] ;  /* 0x0000e000ff047b82 */ /* 0x000e620000000a00 */
[----:B------:R-:W2:Y:S01]  /*0040*/  S2R R11, SR_TID.X ;  /* 0x00000000000b7919 */ /* 0x000ea20000002100 */
[----:B------:R-:W3:Y:S01]  /*0050*/  LDCU.64 UR6, c[0x0][0x358] ;  /* 0x00006b00ff0677ac */ /* 0x000ee20008000a00 */
[----:B0-----:R-:W-:-:S05]  /*0060*/  IMAD R0, R9, UR8, RZ ;  /* 0x0000000809007c24 */ /* 0x001fca000f8e02ff */
[----:B--2---:R-:W-:-:S04]  /*0070*/  LEA R3, R0, R11, 0x1 ;  /* 0x0000000b00037211 */ /* 0x004fc800078e08ff */
[C---:B------:R-:W-:Y:S01]  /*0080*/  IADD3 R7, PT, PT, R3.reuse, UR8, RZ ;  /* 0x0000000803077c10 */ /* 0x040fe2000fffe0ff */
[----:B-1----:R-:W-:-:S04]  /*0090*/  IMAD.WIDE.U32 R2, R3, 0x4, R4 ;  /* 0x0000000403027825 */ /* 0x002fc800078e0004 */
[----:B------:R-:W-:Y:S02]  /*00a0*/  IMAD.WIDE.U32 R4, R7, 0x4, R4 ;  /* 0x0000000407047825 */ /* 0x000fe400078e0004 */
[----:B---3--:R-:W2:Y:S04]  /*00b0*/  LDG.E R2, desc[UR6][R2.64] ;  /* 0x0000000602027981 */ /* 0x008ea8000c1e1900 */
[----:B------:R-:W2:Y:S01]  /*00c0*/  LDG.E R5, desc[UR6][R4.64] ;  /* 0x0000000604057981 */ /* 0x000ea2000c1e1900 */
[----:B------:R-:W0:Y:S01]  /*00d0*/  S2UR UR5, SR_CgaCtaId ;  /* 0x00000000000579c3 */ /* 0x000e220000008800 */
[----:B------:R-:W-:Y:S01]  /*00e0*/  UMOV UR4, 0x400 ;  /* 0x0000040000047882 */ /* 0x000fe20000000000 */
[----:B------:R-:W-:Y:S01]  /*00f0*/  UISETP.GE.U32.AND UP0, UPT, UR8, 0x2, UPT ;  /* 0x000000020800788c */ /* 0x000fe2000bf06070 */
[----:B------:R-:W-:Y:S01]  /*0100*/  ISETP.NE.AND P0, PT, R11, RZ, PT ;  /* 0x000000ff0b00720c */ /* 0x000fe20003f05270 */
[----:B0-----:R-:W-:-:S06]  /*0110*/  ULEA UR4, UR5, UR4, 0x18 ;  /* 0x0000000405047291 */ /* 0x001fcc000f8ec0ff */
[----:B------:R-:W-:Y:S01]  /*0120*/  LEA R7, R11, UR4, 0x2 ;  /* 0x000000040b077c11 */ /* 0x000fe2000f8e10ff */
[----:B--2---:R-:W-:-:S05]  /*0130*/  FADD R0, R2, R5 ;  /* 0x0000000502007221 */ /* 0x004fca0000000000 */
[----:B------:R0:W-:Y:S01]  /*0140*/  STS [R7], R0 ;  /* 0x0000000007007388 */ /* 0x0001e20000000800 */
[----:B------:R-:W-:Y:S06]  /*0150*/  BAR.SYNC.DEFER_BLOCKING 0x0 ;  /* 0x0000000000007b1d */ /* 0x000fec0000010000 */
[----:B------:R-:W-:Y:S05]  /*0160*/  BRA.U !UP0, `(.L_x_0) ;  /* 0x0000000108307547 */ /* 0x000fea000b800000 */
[----:B0-----:R-:W-:-:S07]  /*0170*/  IMAD.U32 R0, RZ, RZ, UR8 ;  /* 0x00000008ff007e24 */ /* 0x001fce000f8e00ff */
.L_x_1:
[----:B------:R-:W-:-:S04]  /*0180*/  SHF.R.U32.HI R6, RZ, 0x1, R0 ;  /* 0x00000001ff067819 */ /* 0x000fc80000011600 */
[----:B------:R-:W-:-:S13]  /*0190*/  ISETP.GE.U32.AND P1, PT, R11, R6, PT ;  /* 0x000000060b00720c */ /* 0x000fda0003f26070 */
[----:B------:R-:W-:Y:S01]  /*01a0*/  @!P1 LEA R2, R6, R7, 0x2 ;  /* 0x0000000706029211 */ /* 0x000fe200078e10ff */
[----:B------:R-:W-:Y:S05]  /*01b0*/  @!P1 LDS R3, [R7] ;  /* 0x0000000007039984 */ /* 0x000fea0000000800 */
[----:B------:R-:W0:Y:S02]  /*01c0*/  @!P1 LDS R2, [R2] ;  /* 0x0000000002029984 */ /* 0x000e240000000800 */
[----:B0-----:R-:W-:-:S05]  /*01d0*/  @!P1 FADD R4, R2, R3 ;  /* 0x0000000302049221 */ /* 0x001fca0000000000 */
[----:B------:R1:W-:Y:S01]  /*01e0*/  @!P1 STS [R7], R4 ;  /* 0x0000000407009388 */ /* 0x0003e20000000800 */
[----:B------:R-:W-:Y:S01]  /*01f0*/  BAR.SYNC.DEFER_BLOCKING 0x0 ;  /* 0x0000000000007b1d */ /* 0x000fe20000010000 */
[----:B------:R-:W-:Y:S01]  /*0200*/  ISETP.GT.U32.AND P1, PT, R0, 0x3, PT ;  /* 0x000000030000780c */ /* 0x000fe20003f24070 */
[----:B------:R-:W-:-:S12]  /*0210*/  IMAD.MOV.U32 R0, RZ, RZ, R6 ;  /* 0x000000ffff007224 */ /* 0x000fd800078e0006 */
[----:B-1----:R-:W-:Y:S05]  /*0220*/  @P1 BRA `(.L_x_1) ;  /* 0xfffffffc00d41947 */ /* 0x002fea000383ffff */
.L_x_0:
[----:B------:R-:W-:Y:S06]  /*0230*/  BAR.SYNC.DEFER_BLOCKING 0x0 ;  /* 0x0000000000007b1d */ /* 0x000fec0000010000 */
[----:B------:R-:W-:Y:S05]  /*0240*/  @P0 EXIT ;  /* 0x000000000000094d */ /* 0x000fea0003800000 */
[----:B------:R-:W1:Y:S01]  /*0250*/  S2UR UR5, SR_CgaCtaId ;  /* 0x00000000000579c3 */ /* 0x000e620000008800 */
[----:B------:R-:W-:-:S07]  /*0260*/  UMOV UR4, 0x400 ;  /* 0x0000040000047882 */ /* 0x000fce0000000000 */
[----:B------:R-:W2:Y:S01]  /*0270*/  LDC.64 R2, c[0x0][0x388] ;  /* 0x0000e200ff027b82 */ /* 0x000ea20000000a00 */
[----:B-1----:R-:W-:Y:S01]  /*0280*/  ULEA UR4, UR5, UR4, 0x18 ;  /* 0x0000000405047291 */ /* 0x002fe2000f8ec0ff */
[----:B--2---:R-:W-:-:S08]  /*0290*/  IMAD.WIDE.U32 R2, R9, 0x4, R2 ;  /* 0x0000000409027825 */ /* 0x004fd000078e0002 */
[----:B------:R-:W1:Y:S04]  /*02a0*/  LDS R5, [UR4] ;  /* 0x00000004ff057984 */ /* 0x000e680008000800 */
[----:B-1----:R-:W-:Y:S01]  /*02b0*/  STG.E desc[UR6][R2.64], R5 ;  /* 0x0000000502007986 */ /* 0x002fe2000c101906 */
[----:B------:R-:W-:Y:S05]  /*02c0*/  EXIT ;  /* 0x000000000000794d */ /* 0x000fea0003800000 */
.L_x_2:
[----:B------:R-:W-:-:S00]  /*02d0*/  BRA `(.L_x_2) ;  /* 0xfffffffc00fc7947 */ /* 0x000fc0000383ffff */
[----:B------:R-:W-:-:S00]  /*02e0*/  NOP ;  /* 0x0000000000007918 */ /* 0x000fc00000000000 */
        /* <DEDUP_REMOVED lines=9> */
.L_x_3:


//--------------------- .nv.shared._Z9reductionPfS_ --------------------------
	.section	.nv.shared._Z9reductionPfS_,"aw",@nobits
	.sectionflags	@""
	.align	16
	.zero		1024


//--------------------- .nv.shared.reserved.0     --------------------------
	.section	.nv.shared.reserved.0,"aw",@nobits
	.weak		__nv_reservedSMEM_offset_0_alias
	.size		__nv_reservedSMEM_offset_0_alias, 0, 64
	.other		__nv_reservedSMEM_offset_0_alias,@"STO_CUDA_RESERVED_SHARED STV_DEFAULT"
__nv_reservedSMEM_offset_0_alias:
	.zero		0
	.zero		64


//--------------------- .nv.constant0._Z9reductionPfS_ --------------------------
	.section	.nv.constant0._Z9reductionPfS_,"a",@progbits
	.sectionflags	@""
	.align	4
.nv.constant0._Z9reductionPfS_:
	.zero		912


//--------------------- SYMBOLS --------------------------

	.type		.nv.reservedSmem.offset0,@object
	.size		.nv.reservedSmem.offset0,0x4
	.type		.nv.reservedSmem.cap,@object
	.size		.nv.reservedSmem.cap,0x4
